//
// Generated by NVIDIA NVVM Compiler
//
// Compiler Build ID: CL-36424714
// Cuda compilation tools, release 13.0, V13.0.88
// Based on NVVM 20.0.0
//

.version 9.0
.target sm_100
.address_size 64

	// .globl	_Z12vecMulKernelPKfS0_Pfi

.visible .entry _Z12vecMulKernelPKfS0_Pfi(
	.param .u64 .ptr .align 1 _Z12vecMulKernelPKfS0_Pfi_param_0,
	.param .u64 .ptr .align 1 _Z12vecMulKernelPKfS0_Pfi_param_1,
	.param .u64 .ptr .align 1 _Z12vecMulKernelPKfS0_Pfi_param_2,
	.param .u32 _Z12vecMulKernelPKfS0_Pfi_param_3
)
{


	ret;

}


// ===== COMPILED SASS (sm_100) =====

	.target	sm_100

	.elftype	@"ET_EXEC"


//--------------------- .note.nv.tkinfo           --------------------------
	.section	.note.nv.tkinfo,"",@"SHT_NOTE"
	.sectionflags	@"SHF_NOTE_NV_TKINFO"
	.tkinfo
        /*0018*/ 	.word	0x00000002
        /*0030*/ 	.string	""
        /*0030*/ 	.string	"ptxas"
        /*0030*/ 	.string	"Cuda compilation tools, release 13.0, V13.0.88"
        /*0030*/ 	.string	"Build cuda_13.0.r13.0/compiler.36424714_0"
        /*0030*/ 	.string	"-arch sm_100 -m 64 "



//--------------------- .note.nv.cuinfo           --------------------------
	.section	.note.nv.cuinfo,"",@"SHT_NOTE"
	.sectionflags	@"SHF_NOTE_NV_CUINFO"
        /*0018*/ 	.short	0x0002
        /*001a*/ 	.short	0x0064
        /*001c*/ 	.short	0x0082
	.zero		2


//--------------------- .nv.info                  --------------------------
	.section	.nv.info,"",@"SHT_CUDA_INFO"
	.align	4


	//----- nvinfo : EIATTR_REGCOUNT
	.align		4
        /*0000*/ 	.byte	0x04, 0x2f
        /*0002*/ 	.short	(.L_1 - .L_0)
	.align		4
.L_0:
        /*0004*/ 	.word	index@(_Z12vecMulKernelPKfS0_Pfi)
        /*0008*/ 	.word	0x00000004


	//----- nvinfo : EIATTR_FRAME_SIZE
	.align		4
.L_1:
        /*000c*/ 	.byte	0x04, 0x11
        /*000e*/ 	.short	(.L_3 - .L_2)
	.align		4
.L_2:
        /*0010*/ 	.word	index@(_Z12vecMulKernelPKfS0_Pfi)
        /*0014*/ 	.word	0x00000000


	//----- nvinfo : EIATTR_MIN_STACK_SIZE
	.align		4
.L_3:
        /*0018*/ 	.byte	0x04, 0x12
        /*001a*/ 	.short	(.L_5 - .L_4)
	.align		4
.L_4:
        /*001c*/ 	.word	index@(_Z12vecMulKernelPKfS0_Pfi)
        /*0020*/ 	.word	0x00000000
.L_5:


//--------------------- .nv.compat                --------------------------
	.section	.nv.compat,"",@"SHT_CUDA_COMPAT_INFO"
	.align	4
        /*0000*/ 	.byte	0x02, 0x09, 0x00, 0x00, 0x02, 0x02, 0x01, 0x00, 0x02, 0x05, 0x05, 0x00, 0x03, 0x07, 0x01, 0x01
        /*0010*/ 	.byte	0x02, 0x03, 0x00, 0x00, 0x02, 0x06, 0x01, 0x00, 0x04, 0x0b, 0x08, 0x00, 0x09, 0x00, 0x00, 0x00
        /*0020*/ 	.byte	0x00, 0x00, 0x00, 0x00


//--------------------- .nv.info._Z12vecMulKernelPKfS0_Pfi --------------------------
	.section	.nv.info._Z12vecMulKernelPKfS0_Pfi,"",@"SHT_CUDA_INFO"
	.sectionflags	@""
	.align	4


	//----- nvinfo : EIATTR_CUDA_API_VERSION
	.align		4
        /*0000*/ 	.byte	0x04, 0x37
        /*0002*/ 	.short	(.L_7 - .L_6)
.L_6:
        /*0004*/ 	.word	0x00000082


	//----- nvinfo : EIATTR_KPARAM_INFO
	.align		4
.L_7:
        /*0008*/ 	.byte	0x04, 0x17
        /*000a*/ 	.short	(.L_9 - .L_8)
.L_8:
        /*000c*/ 	.word	0x00000000
        /*0010*/ 	.short	0x0003
        /*0012*/ 	.short	0x0018
        /*0014*/ 	.byte	0x00, 0xf0, 0x11, 0x00


	//----- nvinfo : EIATTR_KPARAM_INFO
	.align		4
.L_9:
        /*0018*/ 	.byte	0x04, 0x17
        /*001a*/ 	.short	(.L_11 - .L_10)
.L_10:
        /*001c*/ 	.word	0x00000000
        /*0020*/ 	.short	0x0002
        /*0022*/ 	.short	0x0010
        /*0024*/ 	.byte	0x00, 0xf5, 0x21, 0x00


	//----- nvinfo : EIATTR_KPARAM_INFO
	.align		4
.L_11:
        /*0028*/ 	.byte	0x04, 0x17
        /*002a*/ 	.short	(.L_13 - .L_12)
.L_12:
        /*002c*/ 	.word	0x00000000
        /*0030*/ 	.short	0x0001
        /*0032*/ 	.short	0x0008
        /*0034*/ 	.byte	0x00, 0xf5, 0x21, 0x00


	//----- nvinfo : EIATTR_KPARAM_INFO
	.align		4
.L_13:
        /*0038*/ 	.byte	0x04, 0x17
        /*003a*/ 	.short	(.L_15 - .L_14)
.L_14:
        /*003c*/ 	.word	0x00000000
        /*0040*/ 	.short	0x0000
        /*0042*/ 	.short	0x0000
        /*0044*/ 	.byte	0x00, 0xf5, 0x21, 0x00


	//----- nvinfo : EIATTR_SPARSE_MMA_MASK
	.align		4
.L_15:
        /*0048*/ 	.byte	0x03, 0x50
        /*004a*/ 	.short	0x0000


	//----- nvinfo : EIATTR_MAXREG_COUNT
	.align		4
        /*004c*/ 	.byte	0x03, 0x1b
        /*004e*/ 	.short	0x00ff


	//----- nvinfo : EIATTR_MERCURY_ISA_VERSION
	.align		4
        /*0050*/ 	.byte	0x03, 0x5f
        /*0052*/ 	.short	0x0101


	//----- nvinfo : EIATTR_VRC_CTA_INIT_COUNT
	.align		4
        /*0054*/ 	.byte	0x02, 0x4a
	.zero		1
	.zero		1


	//----- nvinfo : EIATTR_EXIT_INSTR_OFFSETS
	.align		4
        /*0058*/ 	.byte	0x04, 0x1c
        /*005a*/ 	.short	(.L_17 - .L_16)


	//   ....[0]....
.L_16:
        /*005c*/ 	.word	0x00000010


	//----- nvinfo : EIATTR_CBANK_PARAM_SIZE
	.align		4
.L_17:
        /*0060*/ 	.byte	0x03, 0x19
        /*0062*/ 	.short	0x001c


	//----- nvinfo : EIATTR_PARAM_CBANK
	.align		4
        /*0064*/ 	.byte	0x04, 0x0a
        /*0066*/ 	.short	(.L_19 - .L_18)
	.align		4
.L_18:
        /*0068*/ 	.word	index@(.nv.constant0._Z12vecMulKernelPKfS0_Pfi)
        /*006c*/ 	.short	0x0380
        /*006e*/ 	.short	0x001c


	//----- nvinfo : EIATTR_SW_WAR
	.align		4
.L_19:
        /*0070*/ 	.byte	0x04, 0x36
        /*0072*/ 	.short	(.L_21 - .L_20)
.L_20:
        /*0074*/ 	.word	0x00000008
.L_21:


//--------------------- .nv.callgraph             --------------------------
	.section	.nv.callgraph,"",@"SHT_CUDA_CALLGRAPH"
	.align	4
	.sectionentsize	8
	.align		4
        /*0000*/ 	.word	0x00000000
	.align		4
        /*0004*/ 	.word	0xffffffff
	.align		4
        /*0008*/ 	.word	0x00000000
	.align		4
        /*000c*/ 	.word	0xfffffffe
	.align		4
        /*0010*/ 	.word	0x00000000
	.align		4
        /*0014*/ 	.word	0xfffffffd
	.align		4
        /*0018*/ 	.word	0x00000000
	.align		4
        /*001c*/ 	.word	0xfffffffc


//--------------------- .text._Z12vecMulKernelPKfS0_Pfi --------------------------
	.section	.text._Z12vecMulKernelPKfS0_Pfi,"ax",@progbits
	.align	128
        .global         _Z12vecMulKernelPKfS0_Pfi
        .type           _Z12vecMulKernelPKfS0_Pfi,@function
        .size           _Z12vecMulKernelPKfS0_Pfi,(.L_x_1 - _Z12vecMulKernelPKfS0_Pfi)
        .other          _Z12vecMulKernelPKfS0_Pfi,@"STO_CUDA_ENTRY STV_DEFAULT"
_Z12vecMulKernelPKfS0_Pfi:
.text._Z12vecMulKernelPKfS0_Pfi:
[----:B------:R-:W-:Y:S01]  /*0000*/  LDC R1, c[0x0][0x37c] ;  /* 0x0000df00ff017b82 */ /* 0x000fe20000000800 */
[----:B------:R-:W-:Y:S05]  /*0010*/  EXIT ;  /* 0x000000000000794d */ /* 0x000fea0003800000 */
.L_x_0:
[----:B------:R-:W-:-:S00]  /*0020*/  BRA `(.L_x_0) ;  /* 0xfffffffc00fc7947 */ /* 0x000fc0000383ffff */
[----:B------:R-:W-:-:S00]  /*0030*/  NOP ;  /* 0x0000000000007918 */ /* 0x000fc00000000000 */
        /* <DEDUP_REMOVED lines=12> */
.L_x_1:


//--------------------- .nv.shared.reserved.0     --------------------------
	.section	.nv.shared.reserved.0,"aw",@nobits
	.weak		__nv_reservedSMEM_offset_0_alias
	.size		__nv_reservedSMEM_offset_0_alias, 0, 64
	.other		__nv_reservedSMEM_offset_0_alias,@"STO_CUDA_RESERVED_SHARED STV_DEFAULT"
__nv_reservedSMEM_offset_0_alias:
	.zero		0
	.zero		64


//--------------------- .nv.constant0._Z12vecMulKernelPKfS0_Pfi --------------------------
	.section	.nv.constant0._Z12vecMulKernelPKfS0_Pfi,"a",@progbits
	.sectionflags	@""
	.align	4
.nv.constant0._Z12vecMulKernelPKfS0_Pfi:
	.zero		924


//--------------------- SYMBOLS --------------------------

	.type		.nv.reservedSmem.offset0,@object
	.size		.nv.reservedSmem.offset0,0x4
